	.headerflags	@"EF_CUDA_TEXMODE_UNIFIED EF_CUDA_64BIT_ADDRESS EF_CUDA_ACCELERATORS EF_CUDA_SM90 EF_CUDA_VIRTUAL_SM(EF_CUDA_SM90)"
	.elftype	@"ET_EXEC"


//--------------------- .nv.info                  --------------------------
	.section	.nv.info,"",@"SHT_CUDA_INFO"
	.align	4


	//----- nvinfo : EIATTR_REGCOUNT
	.align		4
        /*0000*/ 	.byte	0x04, 0x2f
        /*0002*/ 	.short	(.L_1 - .L_0)
	.align		4
.L_0:
        /*0004*/ 	.word	index@(triton_poi_fused_2)
        /*0008*/ 	.word	0x00000020


	//----- nvinfo : EIATTR_MIN_STACK_SIZE
	.align		4
.L_1:
        /*000c*/ 	.byte	0x04, 0x12
        /*000e*/ 	.short	(.L_3 - .L_2)
	.align		4
.L_2:
        /*0010*/ 	.word	index@(triton_poi_fused_2)
        /*0014*/ 	.word	0x00000000


	//----- nvinfo : EIATTR_FRAME_SIZE
	.align		4
.L_3:
        /*0018*/ 	.byte	0x04, 0x11
        /*001a*/ 	.short	(.L_5 - .L_4)
	.align		4
.L_4:
        /*001c*/ 	.word	index@(triton_poi_fused_2)
        /*0020*/ 	.word	0x00000000


	//----- nvinfo : EIATTR_MIN_STACK_SIZE
	.align		4
.L_5:
        /*0024*/ 	.byte	0x04, 0x12
        /*0026*/ 	.short	(.L_7 - .L_6)
	.align		4
.L_6:
        /*0028*/ 	.word	index@(triton_poi_fused_2)
        /*002c*/ 	.word	0x00000000
.L_7:


//--------------------- .nv.info.triton_poi_fused_2 --------------------------
	.section	.nv.info.triton_poi_fused_2,"",@"SHT_CUDA_INFO"
	.sectionflags	@""
	.align	4


	//----- nvinfo : EIATTR_CUDA_API_VERSION
	.align		4
        /*0000*/ 	.byte	0x04, 0x37
        /*0002*/ 	.short	(.L_9 - .L_8)
.L_8:
        /*0004*/ 	.word	0x0000007c


	//----- nvinfo : EIATTR_KPARAM_INFO
	.align		4
.L_9:
        /*0008*/ 	.byte	0x04, 0x17
        /*000a*/ 	.short	(.L_11 - .L_10)
.L_10:
        /*000c*/ 	.word	0x00000000
        /*0010*/ 	.short	0x0003
        /*0012*/ 	.short	0x0014
        /*0014*/ 	.byte	0x00, 0xf0, 0x11, 0x00


	//----- nvinfo : EIATTR_KPARAM_INFO
	.align		4
.L_11:
        /*0018*/ 	.byte	0x04, 0x17
        /*001a*/ 	.short	(.L_13 - .L_12)
.L_12:
        /*001c*/ 	.word	0x00000000
        /*0020*/ 	.short	0x0002
        /*0022*/ 	.short	0x0010
        /*0024*/ 	.byte	0x00, 0xf0, 0x11, 0x00


	//----- nvinfo : EIATTR_KPARAM_INFO
	.align		4
.L_13:
        /*0028*/ 	.byte	0x04, 0x17
        /*002a*/ 	.short	(.L_15 - .L_14)
.L_14:
        /*002c*/ 	.word	0x00000000
        /*0030*/ 	.short	0x0001
        /*0032*/ 	.short	0x0008
        /*0034*/ 	.byte	0x00, 0xf4, 0x21, 0x00


	//----- nvinfo : EIATTR_KPARAM_INFO
	.align		4
.L_15:
        /*0038*/ 	.byte	0x04, 0x17
        /*003a*/ 	.short	(.L_17 - .L_16)
.L_16:
        /*003c*/ 	.word	0x00000000
        /*0040*/ 	.short	0x0000
        /*0042*/ 	.short	0x0000
        /*0044*/ 	.byte	0x00, 0xf4, 0x21, 0x00


	//----- nvinfo : EIATTR_SPARSE_MMA_MASK
	.align		4
.L_17:
        /*0048*/ 	.byte	0x03, 0x50
        /*004a*/ 	.short	0x0000


	//----- nvinfo : EIATTR_MAXREG_COUNT
	.align		4
        /*004c*/ 	.byte	0x03, 0x1b
        /*004e*/ 	.short	0x00ff


	//----- nvinfo : EIATTR_EXIT_INSTR_OFFSETS
	.align		4
        /*0050*/ 	.byte	0x04, 0x1c
        /*0052*/ 	.short	(.L_19 - .L_18)


	//   ....[0]....
.L_18:
        /*0054*/ 	.word	0x00000640


	//   ....[1]....
        /*0058*/ 	.word	0x00000690


	//----- nvinfo : EIATTR_REQNTID
	.align		4
.L_19:
        /*005c*/ 	.byte	0x04, 0x10
        /*005e*/ 	.short	(.L_21 - .L_20)
.L_20:
        /*0060*/ 	.word	0x00000080
        /*0064*/ 	.word	0x00000001
        /*0068*/ 	.word	0x00000001


	//----- nvinfo : EIATTR_CBANK_PARAM_SIZE
	.align		4
.L_21:
        /*006c*/ 	.byte	0x03, 0x19
        /*006e*/ 	.short	0x0018


	//----- nvinfo : EIATTR_PARAM_CBANK
	.align		4
        /*0070*/ 	.byte	0x04, 0x0a
        /*0072*/ 	.short	(.L_23 - .L_22)
	.align		4
.L_22:
        /*0074*/ 	.word	index@(.nv.constant0.triton_poi_fused_2)
        /*0078*/ 	.short	0x0210
        /*007a*/ 	.short	0x0018


	//----- nvinfo : EIATTR_SW_WAR
	.align		4
.L_23:
        /*007c*/ 	.byte	0x04, 0x36
        /*007e*/ 	.short	(.L_25 - .L_24)
.L_24:
        /*0080*/ 	.word	0x00000008
.L_25:


//--------------------- .nv.callgraph             --------------------------
	.section	.nv.callgraph,"",@"SHT_CUDA_CALLGRAPH"
	.align	4
	.sectionentsize	8
	.align		4
        /*0000*/ 	.word	0x00000000
	.align		4
        /*0004*/ 	.word	0xffffffff
	.align		4
        /*0008*/ 	.word	0x00000000
	.align		4
        /*000c*/ 	.word	0xfffffffe
	.align		4
        /*0010*/ 	.word	0x00000000
	.align		4
        /*0014*/ 	.word	0xfffffffd
	.align		4
        /*0018*/ 	.word	0x00000000
	.align		4
        /*001c*/ 	.word	0xfffffffc


//--------------------- .text.triton_poi_fused_2  --------------------------
	.section	.text.triton_poi_fused_2,"ax",@progbits
	.sectionflags	@"SHF_BARRIERS=1"
	.align	128
        .global         triton_poi_fused_2
        .type           triton_poi_fused_2,@function
        .size           triton_poi_fused_2,(.L_x_1 - triton_poi_fused_2)
        .other          triton_poi_fused_2,@"STO_CUDA_ENTRY STV_DEFAULT"
triton_poi_fused_2:
.text.triton_poi_fused_2:
[----:B------:R-:W0:Y:S01]  /*0000*/  LDC R1, c[0x0][0x28] ;  /* 0x00000a00ff017b82 */ /* 0x000e220000000800 */
[----:B------:R-:W1:Y:S07]  /*0010*/  S2R R0, SR_TID.X ;  /* 0x0000000000007919 */ /* 0x000e6e0000002100 */
[----:B------:R-:W2:Y:S01]  /*0020*/  LDC.64 R16, c[0x0][0x210] ;  /* 0x00008400ff107b82 */ /* 0x000ea20000000a00 */
[----:B------:R-:W-:Y:S01]  /*0030*/  CS2R R20, SRZ ;  /* 0x0000000000147805 */ /* 0x000fe2000001ff00 */
[----:B------:R-:W-:Y:S01]  /*0040*/  IMAD.MOV.U32 R22, RZ, RZ, RZ ;  /* 0x000000ffff167224 */ /* 0x000fe200078e00ff */
[----:B------:R-:W3:Y:S01]  /*0050*/  S2R R19, SR_CTAID.X ;  /* 0x0000000000137919 */ /* 0x000ee20000002500 */
[----:B------:R-:W4:Y:S01]  /*0060*/  S2R R18, SR_CTAID.Y ;  /* 0x0000000000127919 */ /* 0x000f220000002600 */
[----:B------:R-:W-:Y:S01]  /*0070*/  ULDC.64 UR6, c[0x0][0x208] ;  /* 0x0000820000067ab9 */ /* 0x000fe20000000a00 */
[----:B-1----:R-:W-:-:S02]  /*0080*/  SHF.R.U32.HI R23, RZ, 0x2, R0 ;  /* 0x00000002ff177819 */ /* 0x002fc40000011600 */
[----:B------:R-:W-:Y:S02]  /*0090*/  LOP3.LUT R2, R0, 0x40, RZ, 0xc0, !PT ;  /* 0x0000004000027812 */ /* 0x000fe400078ec0ff */
[----:B------:R-:W-:Y:S01]  /*00a0*/  SGXT.U32 R23, R23, 0x4 ;  /* 0x000000041717781a */ /* 0x000fe20000000000 */
[----:B---3--:R-:W-:Y:S01]  /*00b0*/  IMAD.SHL.U32 R19, R19, 0x4, RZ ;  /* 0x0000000413137824 */ /* 0x008fe200078e00ff */
[----:B------:R-:W-:-:S04]  /*00c0*/  SHF.R.U32.HI R2, RZ, 0x2, R2 ;  /* 0x00000002ff027819 */ /* 0x000fc80000011602 */
[----:B------:R-:W-:Y:S01]  /*00d0*/  LOP3.LUT R23, R23, R2, RZ, 0xfc, !PT ;  /* 0x0000000217177212 */ /* 0x000fe200078efcff */
[----:B----4-:R-:W-:Y:S01]  /*00e0*/  IMAD.SHL.U32 R2, R18, 0x100, RZ ;  /* 0x0000010012027824 */ /* 0x010fe200078e00ff */
[----:B------:R-:W-:-:S04]  /*00f0*/  LOP3.LUT R8, R19, 0x3, R0, 0xf8, !PT ;  /* 0x0000000313087812 */ /* 0x000fc800078ef800 */
[----:B------:R-:W-:Y:S02]  /*0100*/  LOP3.LUT R4, R2, 0x20, R23, 0xfe, !PT ;  /* 0x0000002002047812 */ /* 0x000fe400078efe17 */
[----:B------:R-:W-:Y:S02]  /*0110*/  LOP3.LUT R5, R2, 0x40, R23, 0xfe, !PT ;  /* 0x0000004002057812 */ /* 0x000fe400078efe17 */
[----:B------:R-:W-:Y:S01]  /*0120*/  LOP3.LUT R3, R2, R23, RZ, 0xfc, !PT ;  /* 0x0000001702037212 */ /* 0x000fe200078efcff */
[--C-:B------:R-:W-:Y:S01]  /*0130*/  IMAD R9, R4, 0x3, R8.reuse ;  /* 0x0000000304097824 */ /* 0x100fe200078e0208 */
[----:B------:R-:W-:Y:S01]  /*0140*/  LOP3.LUT R6, R2, 0x60, R23, 0xfe, !PT ;  /* 0x0000006002067812 */ /* 0x000fe200078efe17 */
        /* <DEDUP_REMOVED lines=9> */
[----:B------:R-:W-:Y:S01]  /*01e0*/  ISETP.GE.AND P0, PT, R8, 0x3, PT ;  /* 0x000000030800780c */ /* 0x000fe20003f06270 */
[----:B------:R-:W-:-:S02]  /*01f0*/  IMAD R15, R15, 0x3, R8 ;  /* 0x000000030f0f7824 */ /* 0x000fc400078e0208 */
[----:B------:R-:W-:Y:S02]  /*0200*/  IMAD R25, R25, 0x3, R8 ;  /* 0x0000000319197824 */ /* 0x000fe400078e0208 */
[----:B--2---:R-:W-:-:S04]  /*0210*/  IMAD.WIDE R4, R9, 0x4, R16 ;  /* 0x0000000409047825 */ /* 0x004fc800078e0210 */
[----:B------:R-:W-:-:S04]  /*0220*/  IMAD.WIDE R6, R11, 0x4, R16 ;  /* 0x000000040b067825 */ /* 0x000fc800078e0210 */
[--C-:B------:R-:W-:Y:S01]  /*0230*/  IMAD.WIDE R2, R3, 0x4, R16.reuse ;  /* 0x0000000403027825 */ /* 0x100fe200078e0210 */
[----:B------:R-:W2:Y:S03]  /*0240*/  @!P0 LDG.E.EL R22, desc[UR6][R4.64] ;  /* 0x0000000604168981 */ /* 0x000ea6000c2e1900 */
[--C-:B------:R-:W-:Y:S01]  /*0250*/  IMAD.WIDE R8, R27, 0x4, R16.reuse ;  /* 0x000000041b087825 */ /* 0x100fe200078e0210 */
[----:B------:R-:W-:Y:S01]  /*0260*/  CS2R R26, SRZ ;  /* 0x00000000001a7805 */ /* 0x000fe2000001ff00 */
[----:B------:R1:W3:Y:S02]  /*0270*/  @!P0 LDG.E.EL R20, desc[UR6][R2.64] ;  /* 0x0000000602148981 */ /* 0x0002e4000c2e1900 */
[--C-:B------:R-:W-:Y:S02]  /*0280*/  IMAD.WIDE R10, R29, 0x4, R16.reuse ;  /* 0x000000041d0a7825 */ /* 0x100fe400078e0210 */
[----:B------:R-:W4:Y:S02]  /*0290*/  @!P0 LDG.E.EL R21, desc[UR6][R6.64] ;  /* 0x0000000606158981 */ /* 0x000f24000c2e1900 */
[----:B------:R-:W-:-:S02]  /*02a0*/  IMAD.WIDE R12, R13, 0x4, R16 ;  /* 0x000000040d0c7825 */ /* 0x000fc400078e0210 */
[----:B------:R-:W5:Y:S02]  /*02b0*/  @!P0 LDG.E.EL R26, desc[UR6][R10.64] ;  /* 0x000000060a1a8981 */ /* 0x000f64000c2e1900 */
[----:B------:R-:W-:-:S04]  /*02c0*/  IMAD.WIDE R14, R15, 0x4, R16 ;  /* 0x000000040f0e7825 */ /* 0x000fc800078e0210 */
[----:B------:R-:W-:Y:S01]  /*02d0*/  IMAD.WIDE R16, R25, 0x4, R16 ;  /* 0x0000000419107825 */ /* 0x000fe200078e0210 */
[----:B------:R-:W-:Y:S01]  /*02e0*/  CS2R R24, SRZ ;  /* 0x0000000000187805 */ /* 0x000fe2000001ff00 */
[----:B------:R-:W5:Y:S02]  /*02f0*/  @!P0 LDG.E.EL R27, desc[UR6][R14.64] ;  /* 0x000000060e1b8981 */ /* 0x000f64000c2e1900 */
[----:B------:R-:W-:-:S03]  /*0300*/  IMAD.MOV.U32 R28, RZ, RZ, RZ ;  /* 0x000000ffff1c7224 */ /* 0x000fc600078e00ff */
[----:B------:R1:W5:Y:S04]  /*0310*/  @!P0 LDG.E.EL R24, desc[UR6][R8.64] ;  /* 0x0000000608188981 */ /* 0x000368000c2e1900 */
[----:B------:R1:W5:Y:S04]  /*0320*/  @!P0 LDG.E.EL R25, desc[UR6][R12.64] ;  /* 0x000000060c198981 */ /* 0x000368000c2e1900 */
[----:B------:R-:W5:Y:S01]  /*0330*/  @!P0 LDG.E.EL R28, desc[UR6][R16.64] ;  /* 0x00000006101c8981 */ /* 0x000f62000c2e1900 */
[----:B------:R-:W1:Y:S02]  /*0340*/  S2UR UR5, SR_CgaCtaId ;  /* 0x00000000000579c3 */ /* 0x000e640000008800 */
[----:B-1----:R-:W-:Y:S01]  /*0350*/  IMAD.SHL.U32 R2, R0, 0x100, RZ ;  /* 0x0000010000027824 */ /* 0x002fe200078e00ff */
[----:B------:R-:W-:-:S04]  /*0360*/  UMOV UR4, 0x400 ;  /* 0x0000040000047882 */ /* 0x000fc80000000000 */
[----:B------:R-:W-:-:S04]  /*0370*/  LOP3.LUT R2, R2, 0x300, RZ, 0xc0, !PT ;  /* 0x0000030002027812 */ /* 0x000fc800078ec0ff */
[----:B------:R-:W-:-:S04]  /*0380*/  LOP3.LUT R23, R23, R2, RZ, 0xfc, !PT ;  /* 0x0000000217177212 */ /* 0x000fc800078efcff */
[----:B------:R-:W-:Y:S01]  /*0390*/  LEA.HI R23, R2, R23, RZ, 0x1a ;  /* 0x0000001702177211 */ /* 0x000fe200078fd0ff */
[----:B0-----:R-:W-:-:S06]  /*03a0*/  UPRMT UR4, UR5, 0x654, UR4 ;  /* 0x0000065405047896 */ /* 0x001fcc0008000004 */
[----:B------:R-:W-:Y:S01]  /*03b0*/  LEA R23, R23, UR4, 0x2 ;  /* 0x0000000417177c11 */ /* 0x000fe2000f8e10ff */
[----:B------:R-:W-:Y:S01]  /*03c0*/  IMAD.SHL.U32 R2, R0, 0x4, RZ ;  /* 0x0000000400027824 */ /* 0x000fe200078e00ff */
[----:B------:R-:W-:-:S04]  /*03d0*/  SHF.R.U32.HI R3, RZ, 0x4, R0 ;  /* 0x00000004ff037819 */ /* 0x000fc80000011600 */
[----:B------:R-:W-:Y:S02]  /*03e0*/  LOP3.LUT R3, R3, 0x4, RZ, 0xc0, !PT ;  /* 0x0000000403037812 */ /* 0x000fe400078ec0ff */
[----:B------:R-:W-:-:S05]  /*03f0*/  LOP3.LUT R8, R2, 0x1fc, RZ, 0xc0, !PT ;  /* 0x000001fc02087812 */ /* 0x000fca00078ec0ff */
[----:B------:R-:W-:-:S05]  /*0400*/  IMAD.IADD R3, R8, 0x1, R3 ;  /* 0x0000000108037824 */ /* 0x000fca00078e0203 */
[----:B------:R-:W-:Y:S02]  /*0410*/  LEA R4, R3, UR4, 0x2 ;  /* 0x0000000403047c11 */ /* 0x000fe4000f8e10ff */
[--C-:B------:R-:W-:Y:S02]  /*0420*/  SHF.R.S32.HI R9, RZ, 0x17, R18.reuse ;  /* 0x00000017ff097819 */ /* 0x100fe40000011412 */
[----:B------:R-:W-:Y:S02]  /*0430*/  LOP3.LUT R3, R2, 0xfc, RZ, 0xc0, !PT ;  /* 0x000000fc02037812 */ /* 0x000fe400078ec0ff */
[----:B------:R-:W-:Y:S02]  /*0440*/  SGXT R9, R9, 0x1 ;  /* 0x000000010909781a */ /* 0x000fe40000000200 */
[----:B------:R-:W-:Y:S02]  /*0450*/  PRMT R18, R3, 0x6540, R18 ;  /* 0x0000654003127816 */ /* 0x000fe40000000012 */
[----:B------:R-:W0:Y:S02]  /*0460*/  LDC.64 R2, c[0x0][0x218] ;  /* 0x00008600ff027b82 */ /* 0x000e240000000a00 */
[----:B------:R-:W-:-:S02]  /*0470*/  LEA.HI R9, R9, R18, RZ, 0x6 ;  /* 0x0000001209097211 */ /* 0x000fc400078f30ff */
[----:B------:R-:W-:Y:S02]  /*0480*/  SHF.R.U32.HI R0, RZ, 0x6, R0 ;  /* 0x00000006ff007819 */ /* 0x000fe40000011600 */
[----:B------:R-:W-:Y:S02]  /*0490*/  LOP3.LUT R11, R9, 0xffffffc0, RZ, 0xc0, !PT ;  /* 0xffffffc0090b7812 */ /* 0x000fe400078ec0ff */
[----:B------:R-:W-:Y:S02]  /*04a0*/  SGXT.U32 R0, R0, 0x1 ;  /* 0x000000010000781a */ /* 0x000fe40000000000 */
[----:B------:R-:W-:Y:S01]  /*04b0*/  SHF.R.S32.HI R9, RZ, 0x6, R9 ;  /* 0x00000006ff097819 */ /* 0x000fe20000011409 */
[----:B------:R-:W-:Y:S01]  /*04c0*/  IMAD.IADD R18, R18, 0x1, -R11 ;  /* 0x0000000112127824 */ /* 0x000fe200078e0a0b */
[----:B------:R-:W-:Y:S02]  /*04d0*/  LOP3.LUT R10, R8, 0x200, RZ, 0xfc, !PT ;  /* 0x00000200080a7812 */ /* 0x000fe400078efcff */
[----:B------:R-:W-:Y:S01]  /*04e0*/  LOP3.LUT R0, R19, R0, RZ, 0xfc, !PT ;  /* 0x0000000013007212 */ /* 0x000fe200078efcff */
[----:B------:R-:W-:Y:S01]  /*04f0*/  IMAD R11, R9, 0xc0, R18 ;  /* 0x000000c0090b7824 */ /* 0x000fe200078e0212 */
[----:B------:R-:W-:-:S02]  /*0500*/  SHF.R.U32.HI R9, RZ, 0x6, R10 ;  /* 0x00000006ff097819 */ /* 0x000fc4000001160a */
[C---:B------:R-:W-:Y:S02]  /*0510*/  LOP3.LUT R10, R0.reuse, 0x2, RZ, 0xfc, !PT ;  /* 0x00000002000a7812 */ /* 0x040fe400078efcff */
[----:B------:R-:W-:Y:S02]  /*0520*/  ISETP.GE.AND P1, PT, R0, 0x3, PT ;  /* 0x000000030000780c */ /* 0x000fe40003f26270 */
[----:B------:R-:W-:Y:S02]  /*0530*/  ISETP.GE.AND P0, PT, R10, 0x3, PT ;  /* 0x000000030a00780c */ /* 0x000fe40003f06270 */
[----:B------:R-:W-:Y:S01]  /*0540*/  LOP3.LUT R13, R9, 0xc, RZ, 0xc0, !PT ;  /* 0x0000000c090d7812 */ /* 0x000fe200078ec0ff */
[----:B------:R-:W-:-:S04]  /*0550*/  IMAD R9, R0, 0x40, R11 ;  /* 0x0000004000097824 */ /* 0x000fc800078e020b */
[----:B------:R-:W-:Y:S02]  /*0560*/  IMAD.IADD R13, R8, 0x1, R13 ;  /* 0x00000001080d7824 */ /* 0x000fe400078e020d */
[----:B0-----:R-:W-:-:S03]  /*0570*/  IMAD.WIDE R8, R9, 0x4, R2 ;  /* 0x0000000409087825 */ /* 0x001fc600078e0202 */
[----:B------:R-:W-:Y:S01]  /*0580*/  LEA R13, R13, UR4, 0x2 ;  /* 0x000000040d0d7c11 */ /* 0x000fe2000f8e10ff */
[----:B--2---:R-:W-:Y:S04]  /*0590*/  STS [R23+0x80], R22 ;  /* 0x0000801617007388 */ /* 0x004fe80000000800 */
[----:B---3--:R-:W-:Y:S04]  /*05a0*/  STS [R23], R20 ;  /* 0x0000001417007388 */ /* 0x008fe80000000800 */
[----:B----4-:R-:W-:Y:S04]  /*05b0*/  STS [R23+0x100], R21 ;  /* 0x0001001517007388 */ /* 0x010fe80000000800 */
[----:B-----5:R-:W-:Y:S04]  /*05c0*/  STS [R23+0x200], R26 ;  /* 0x0002001a17007388 */ /* 0x020fe80000000800 */
[----:B------:R-:W-:Y:S04]  /*05d0*/  STS [R23+0x300], R27 ;  /* 0x0003001b17007388 */ /* 0x000fe80000000800 */
[----:B------:R-:W-:Y:S04]  /*05e0*/  STS [R23+0x180], R24 ;  /* 0x0001801817007388 */ /* 0x000fe80000000800 */
[----:B------:R-:W-:Y:S04]  /*05f0*/  STS [R23+0x280], R25 ;  /* 0x0002801917007388 */ /* 0x000fe80000000800 */
[----:B------:R-:W-:Y:S01]  /*0600*/  STS [R23+0x380], R28 ;  /* 0x0003801c17007388 */ /* 0x000fe20000000800 */
[----:B------:R-:W-:Y:S06]  /*0610*/  BAR.SYNC.DEFER_BLOCKING 0x0 ;  /* 0x0000000000007b1d */ /* 0x000fec0000010000 */
[----:B------:R-:W0:Y:S04]  /*0620*/  LDS.128 R4, [R4] ;  /* 0x0000000004047984 */ /* 0x000e280000000c00 */
[----:B0-----:R0:W-:Y:S02]  /*0630*/  @!P1 STG.E.128 desc[UR6][R8.64], R4 ;  /* 0x0000000408009986 */ /* 0x0011e4000c101d06 */
[----:B0-----:R-:W-:Y:S05]  /*0640*/  @P0 EXIT ;  /* 0x000000000000094d */ /* 0x001fea0003800000 */
[----:B------:R-:W0:Y:S01]  /*0650*/  LDS.128 R12, [R13+0x800] ;  /* 0x000800000d0c7984 */ /* 0x000e220000000c00 */
[----:B------:R-:W-:-:S04]  /*0660*/  IMAD R11, R10, 0x40, R11 ;  /* 0x000000400a0b7824 */ /* 0x000fc800078e020b */
[----:B------:R-:W-:-:S05]  /*0670*/  IMAD.WIDE R2, R11, 0x4, R2 ;  /* 0x000000040b027825 */ /* 0x000fca00078e0202 */
[----:B0-----:R-:W-:Y:S01]  /*0680*/  STG.E.128 desc[UR6][R2.64], R12 ;  /* 0x0000000c02007986 */ /* 0x001fe2000c101d06 */
[----:B------:R-:W-:Y:S05]  /*0690*/  EXIT ;  /* 0x000000000000794d */ /* 0x000fea0003800000 */
.L_x_0:
[----:B------:R-:W-:-:S00]  /*06a0*/  BRA `(.L_x_0) ;  /* 0xfffffffc00fc7947 */ /* 0x000fc0000383ffff */
[----:B------:R-:W-:-:S00]  /*06b0*/  NOP ;  /* 0x0000000000007918 */ /* 0x000fc00000000000 */
        /* <DEDUP_REMOVED lines=12> */
.L_x_1:


//--------------------- .nv.shared.triton_poi_fused_2 --------------------------
	.section	.nv.shared.triton_poi_fused_2,"aw",@nobits
	.sectionflags	@""
	.align	16
	.zero		1024


//--------------------- .nv.constant0.triton_poi_fused_2 --------------------------
	.section	.nv.constant0.triton_poi_fused_2,"a",@progbits
	.sectionflags	@""
	.align	4
.nv.constant0.triton_poi_fused_2:
	.zero		552
